//
// Generated by NVIDIA NVVM Compiler
//
// Compiler Build ID: CL-36424714
// Cuda compilation tools, release 13.0, V13.0.88
// Based on NVVM 20.0.0
//

.version 9.0
.target sm_100
.address_size 64

	// .globl	vectorAdd
.extern .shared .align 16 .b8 buf[];

.visible .entry vectorAdd(
	.param .u64 .ptr .align 1 vectorAdd_param_0,
	.param .u64 .ptr .align 1 vectorAdd_param_1,
	.param .u64 .ptr .align 1 vectorAdd_param_2,
	.param .u32 vectorAdd_param_3
)
{
	.reg .pred 	%p<3>;
	.reg .b32 	%r<11>;
	.reg .b32 	%f<6>;
	.reg .b64 	%rd<12>;

	ld.param.u64 	%rd1, [vectorAdd_param_0];
	ld.param.u64 	%rd2, [vectorAdd_param_1];
	ld.param.u64 	%rd3, [vectorAdd_param_2];
	ld.param.u32 	%r4, [vectorAdd_param_3];
	mov.u32 	%r5, %ntid.x;
	mov.u32 	%r6, %ctaid.x;
	mov.u32 	%r7, %tid.x;
	mad.lo.s32 	%r1, %r6, %r5, %r7;
	setp.ge.s32 	%p1, %r1, %r4;
	shl.b32 	%r8, %r7, 2;
	mov.u32 	%r9, buf;
	add.s32 	%r2, %r9, %r8;
	shl.b32 	%r10, %r5, 2;
	add.s32 	%r3, %r2, %r10;
	@%p1 bra 	$L__BB0_2;
	cvta.to.global.u64 	%rd4, %rd1;
	cvta.to.global.u64 	%rd5, %rd2;
	mul.wide.s32 	%rd6, %r1, 4;
	add.s64 	%rd7, %rd4, %rd6;
	ld.global.f32 	%f1, [%rd7];
	st.shared.f32 	[%r2], %f1;
	add.s64 	%rd8, %rd5, %rd6;
	ld.global.f32 	%f2, [%rd8];
	st.shared.f32 	[%r3], %f2;
$L__BB0_2:
	setp.ge.s32 	%p2, %r1, %r4;
	bar.sync 	0;
	@%p2 bra 	$L__BB0_4;
	ld.shared.f32 	%f3, [%r2];
	ld.shared.f32 	%f4, [%r3];
	add.f32 	%f5, %f3, %f4;
	cvta.to.global.u64 	%rd9, %rd3;
	mul.wide.s32 	%rd10, %r1, 4;
	add.s64 	%rd11, %rd9, %rd10;
	st.global.f32 	[%rd11], %f5;
$L__BB0_4:
	ret;

}


// ===== COMPILED SASS (sm_100) =====

	.target	sm_100

	.elftype	@"ET_EXEC"


//--------------------- .note.nv.tkinfo           --------------------------
	.section	.note.nv.tkinfo,"",@"SHT_NOTE"
	.sectionflags	@"SHF_NOTE_NV_TKINFO"
	.tkinfo
        /*0018*/ 	.word	0x00000002
        /*0030*/ 	.string	""
        /*0030*/ 	.string	"ptxas"
        /*0030*/ 	.string	"Cuda compilation tools, release 13.0, V13.0.88"
        /*0030*/ 	.string	"Build cuda_13.0.r13.0/compiler.36424714_0"
        /*0030*/ 	.string	"-arch sm_100 -m 64 "



//--------------------- .note.nv.cuinfo           --------------------------
	.section	.note.nv.cuinfo,"",@"SHT_NOTE"
	.sectionflags	@"SHF_NOTE_NV_CUINFO"
        /*0018*/ 	.short	0x0002
        /*001a*/ 	.short	0x0064
        /*001c*/ 	.short	0x0082
	.zero		2


//--------------------- .nv.info                  --------------------------
	.section	.nv.info,"",@"SHT_CUDA_INFO"
	.align	4


	//----- nvinfo : EIATTR_REGCOUNT
	.align		4
        /*0000*/ 	.byte	0x04, 0x2f
        /*0002*/ 	.short	(.L_1 - .L_0)
	.align		4
.L_0:
        /*0004*/ 	.word	index@(vectorAdd)
        /*0008*/ 	.word	0x0000000c


	//----- nvinfo : EIATTR_FRAME_SIZE
	.align		4
.L_1:
        /*000c*/ 	.byte	0x04, 0x11
        /*000e*/ 	.short	(.L_3 - .L_2)
	.align		4
.L_2:
        /*0010*/ 	.word	index@(vectorAdd)
        /*0014*/ 	.word	0x00000000


	//----- nvinfo : EIATTR_MIN_STACK_SIZE
	.align		4
.L_3:
        /*0018*/ 	.byte	0x04, 0x12
        /*001a*/ 	.short	(.L_5 - .L_4)
	.align		4
.L_4:
        /*001c*/ 	.word	index@(vectorAdd)
        /*0020*/ 	.word	0x00000000
.L_5:


//--------------------- .nv.compat                --------------------------
	.section	.nv.compat,"",@"SHT_CUDA_COMPAT_INFO"
	.align	4
        /*0000*/ 	.byte	0x02, 0x09, 0x00, 0x00, 0x02, 0x02, 0x01, 0x00, 0x02, 0x05, 0x05, 0x00, 0x03, 0x07, 0x01, 0x01
        /*0010*/ 	.byte	0x02, 0x03, 0x00, 0x00, 0x02, 0x06, 0x01, 0x00, 0x04, 0x0b, 0x08, 0x00, 0x09, 0x00, 0x00, 0x00
        /*0020*/ 	.byte	0x00, 0x00, 0x00, 0x00


//--------------------- .nv.info.vectorAdd        --------------------------
	.section	.nv.info.vectorAdd,"",@"SHT_CUDA_INFO"
	.sectionflags	@""
	.align	4


	//----- nvinfo : EIATTR_CUDA_API_VERSION
	.align		4
        /*0000*/ 	.byte	0x04, 0x37
        /*0002*/ 	.short	(.L_7 - .L_6)
.L_6:
        /*0004*/ 	.word	0x00000082


	//----- nvinfo : EIATTR_KPARAM_INFO
	.align		4
.L_7:
        /*0008*/ 	.byte	0x04, 0x17
        /*000a*/ 	.short	(.L_9 - .L_8)
.L_8:
        /*000c*/ 	.word	0x00000000
        /*0010*/ 	.short	0x0003
        /*0012*/ 	.short	0x0018
        /*0014*/ 	.byte	0x00, 0xf0, 0x11, 0x00


	//----- nvinfo : EIATTR_KPARAM_INFO
	.align		4
.L_9:
        /*0018*/ 	.byte	0x04, 0x17
        /*001a*/ 	.short	(.L_11 - .L_10)
.L_10:
        /*001c*/ 	.word	0x00000000
        /*0020*/ 	.short	0x0002
        /*0022*/ 	.short	0x0010
        /*0024*/ 	.byte	0x00, 0xf5, 0x21, 0x00


	//----- nvinfo : EIATTR_KPARAM_INFO
	.align		4
.L_11:
        /*0028*/ 	.byte	0x04, 0x17
        /*002a*/ 	.short	(.L_13 - .L_12)
.L_12:
        /*002c*/ 	.word	0x00000000
        /*0030*/ 	.short	0x0001
        /*0032*/ 	.short	0x0008
        /*0034*/ 	.byte	0x00, 0xf5, 0x21, 0x00


	//----- nvinfo : EIATTR_KPARAM_INFO
	.align		4
.L_13:
        /*0038*/ 	.byte	0x04, 0x17
        /*003a*/ 	.short	(.L_15 - .L_14)
.L_14:
        /*003c*/ 	.word	0x00000000
        /*0040*/ 	.short	0x0000
        /*0042*/ 	.short	0x0000
        /*0044*/ 	.byte	0x00, 0xf5, 0x21, 0x00


	//----- nvinfo : EIATTR_SPARSE_MMA_MASK
	.align		4
.L_15:
        /*0048*/ 	.byte	0x03, 0x50
        /*004a*/ 	.short	0x0000


	//----- nvinfo : EIATTR_MAXREG_COUNT
	.align		4
        /*004c*/ 	.byte	0x03, 0x1b
        /*004e*/ 	.short	0x00ff


	//----- nvinfo : EIATTR_NUM_BARRIERS
	.align		4
        /*0050*/ 	.byte	0x02, 0x4c
        /*0052*/ 	.byte	0x01
	.zero		1


	//----- nvinfo : EIATTR_MERCURY_ISA_VERSION
	.align		4
        /*0054*/ 	.byte	0x03, 0x5f
        /*0056*/ 	.short	0x0101


	//----- nvinfo : EIATTR_VRC_CTA_INIT_COUNT
	.align		4
        /*0058*/ 	.byte	0x02, 0x4a
	.zero		1
	.zero		1


	//----- nvinfo : EIATTR_EXIT_INSTR_OFFSETS
	.align		4
        /*005c*/ 	.byte	0x04, 0x1c
        /*005e*/ 	.short	(.L_17 - .L_16)


	//   ....[0]....
.L_16:
        /*0060*/ 	.word	0x00000160


	//   ....[1]....
        /*0064*/ 	.word	0x000001d0


	//----- nvinfo : EIATTR_CBANK_PARAM_SIZE
	.align		4
.L_17:
        /*0068*/ 	.byte	0x03, 0x19
        /*006a*/ 	.short	0x001c


	//----- nvinfo : EIATTR_PARAM_CBANK
	.align		4
        /*006c*/ 	.byte	0x04, 0x0a
        /*006e*/ 	.short	(.L_19 - .L_18)
	.align		4
.L_18:
        /*0070*/ 	.word	index@(.nv.constant0.vectorAdd)
        /*0074*/ 	.short	0x0380
        /*0076*/ 	.short	0x001c


	//----- nvinfo : EIATTR_SW_WAR
	.align		4
.L_19:
        /*0078*/ 	.byte	0x04, 0x36
        /*007a*/ 	.short	(.L_21 - .L_20)
.L_20:
        /*007c*/ 	.word	0x00000008
.L_21:


//--------------------- .nv.callgraph             --------------------------
	.section	.nv.callgraph,"",@"SHT_CUDA_CALLGRAPH"
	.align	4
	.sectionentsize	8
	.align		4
        /*0000*/ 	.word	0x00000000
	.align		4
        /*0004*/ 	.word	0xffffffff
	.align		4
        /*0008*/ 	.word	0x00000000
	.align		4
        /*000c*/ 	.word	0xfffffffe
	.align		4
        /*0010*/ 	.word	0x00000000
	.align		4
        /*0014*/ 	.word	0xfffffffd
	.align		4
        /*0018*/ 	.word	0x00000000
	.align		4
        /*001c*/ 	.word	0xfffffffc


//--------------------- .text.vectorAdd           --------------------------
	.section	.text.vectorAdd,"ax",@progbits
	.align	128
        .global         vectorAdd
        .type           vectorAdd,@function
        .size           vectorAdd,(.L_x_1 - vectorAdd)
        .other          vectorAdd,@"STO_CUDA_ENTRY STV_DEFAULT"
vectorAdd:
.text.vectorAdd:
[----:B------:R-:W-:Y:S01]  /*0000*/  LDC R1, c[0x0][0x37c] ;  /* 0x0000df00ff017b82 */ /* 0x000fe20000000800 */
[----:B------:R-:W0:Y:S07]  /*0010*/  S2R R0, SR_TID.X ;  /* 0x0000000000007919 */ /* 0x000e2e0000002100 */
[----:B------:R-:W0:Y:S01]  /*0020*/  S2UR UR4, SR_CTAID.X ;  /* 0x00000000000479c3 */ /* 0x000e220000002500 */
[----:B------:R-:W1:Y:S01]  /*0030*/  LDCU UR5, c[0x0][0x398] ;  /* 0x00007300ff0577ac */ /* 0x000e620008000800 */
[----:B------:R-:W2:Y:S06]  /*0040*/  LDCU.64 UR6, c[0x0][0x358] ;  /* 0x00006b00ff0677ac */ /* 0x000eac0008000a00 */
[----:B------:R-:W0:Y:S08]  /*0050*/  LDC R9, c[0x0][0x360] ;  /* 0x0000d800ff097b82 */ /* 0x000e300000000800 */
[----:B------:R-:W3:Y:S08]  /*0060*/  LDC.64 R2, c[0x0][0x380] ;  /* 0x0000e000ff027b82 */ /* 0x000ef00000000a00 */
[----:B------:R-:W4:Y:S01]  /*0070*/  LDC.64 R4, c[0x0][0x388] ;  /* 0x0000e200ff047b82 */ /* 0x000f220000000a00 */
[----:B0-----:R-:W-:-:S05]  /*0080*/  IMAD R7, R9, UR4, R0 ;  /* 0x0000000409077c24 */ /* 0x001fca000f8e0200 */
[----:B-1----:R-:W-:-:S13]  /*0090*/  ISETP.GE.AND P0, PT, R7, UR5, PT ;  /* 0x0000000507007c0c */ /* 0x002fda000bf06270 */
[----:B---3--:R-:W-:-:S04]  /*00a0*/  @!P0 IMAD.WIDE R2, R7, 0x4, R2 ;  /* 0x0000000407028825 */ /* 0x008fc800078e0202 */
[----:B----4-:R-:W-:Y:S02]  /*00b0*/  @!P0 IMAD.WIDE R4, R7, 0x4, R4 ;  /* 0x0000000407048825 */ /* 0x010fe400078e0204 */
[----:B--2---:R-:W2:Y:S04]  /*00c0*/  @!P0 LDG.E R3, desc[UR6][R2.64] ;  /* 0x0000000602038981 */ /* 0x004ea8000c1e1900 */
[----:B------:R-:W3:Y:S01]  /*00d0*/  @!P0 LDG.E R5, desc[UR6][R4.64] ;  /* 0x0000000604058981 */ /* 0x000ee2000c1e1900 */
[----:B------:R-:W0:Y:S01]  /*00e0*/  S2UR UR5, SR_CgaCtaId ;  /* 0x00000000000579c3 */ /* 0x000e220000008800 */
[----:B------:R-:W-:Y:S02]  /*00f0*/  UMOV UR4, 0x400 ;  /* 0x0000040000047882 */ /* 0x000fe40000000000 */
[----:B0-----:R-:W-:-:S06]  /*0100*/  ULEA UR4, UR5, UR4, 0x18 ;  /* 0x0000000405047291 */ /* 0x001fcc000f8ec0ff */
[----:B------:R-:W-:-:S04]  /*0110*/  LEA R0, R0, UR4, 0x2 ;  /* 0x0000000400007c11 */ /* 0x000fc8000f8e10ff */
[----:B------:R-:W-:Y:S01]  /*0120*/  LEA R6, R9, R0, 0x2 ;  /* 0x0000000009067211 */ /* 0x000fe200078e10ff */
[----:B--2---:R0:W-:Y:S04]  /*0130*/  @!P0 STS [R0], R3 ;  /* 0x0000000300008388 */ /* 0x0041e80000000800 */
[----:B---3--:R0:W-:Y:S01]  /*0140*/  @!P0 STS [R6], R5 ;  /* 0x0000000506008388 */ /* 0x0081e20000000800 */
[----:B------:R-:W-:Y:S06]  /*0150*/  BAR.SYNC.DEFER_BLOCKING 0x0 ;  /* 0x0000000000007b1d */ /* 0x000fec0000010000 */
[----:B------:R-:W-:Y:S05]  /*0160*/  @P0 EXIT ;  /* 0x000000000000094d */ /* 0x000fea0003800000 */
[----:B0-----:R-:W-:Y:S01]  /*0170*/  LDS R0, [R0] ;  /* 0x0000000000007984 */ /* 0x001fe20000000800 */
[----:B------:R-:W0:Y:S03]  /*0180*/  LDC.64 R2, c[0x0][0x390] ;  /* 0x0000e400ff027b82 */ /* 0x000e260000000a00 */
[----:B------:R-:W1:Y:S01]  /*0190*/  LDS R5, [R6] ;  /* 0x0000000006057984 */ /* 0x000e620000000800 */
[----:B0-----:R-:W-:-:S04]  /*01a0*/  IMAD.WIDE R2, R7, 0x4, R2 ;  /* 0x0000000407027825 */ /* 0x001fc800078e0202 */
[----:B-1----:R-:W-:-:S05]  /*01b0*/  FADD R5, R0, R5 ;  /* 0x0000000500057221 */ /* 0x002fca0000000000 */
[----:B------:R-:W-:Y:S01]  /*01c0*/  STG.E desc[UR6][R2.64], R5 ;  /* 0x0000000502007986 */ /* 0x000fe2000c101906 */
[----:B------:R-:W-:Y:S05]  /*01d0*/  EXIT ;  /* 0x000000000000794d */ /* 0x000fea0003800000 */
.L_x_0:
[----:B------:R-:W-:-:S00]  /*01e0*/  BRA `(.L_x_0) ;  /* 0xfffffffc00fc7947 */ /* 0x000fc0000383ffff */
[----:B------:R-:W-:-:S00]  /*01f0*/  NOP ;  /* 0x0000000000007918 */ /* 0x000fc00000000000 */
        /* <DEDUP_REMOVED lines=8> */
.L_x_1:


//--------------------- .nv.shared.vectorAdd      --------------------------
	.section	.nv.shared.vectorAdd,"aw",@nobits
	.sectionflags	@""
	.align	16
	.zero		1024


//--------------------- .nv.shared.reserved.0     --------------------------
	.section	.nv.shared.reserved.0,"aw",@nobits
	.weak		__nv_reservedSMEM_offset_0_alias
	.size		__nv_reservedSMEM_offset_0_alias, 0, 64
	.other		__nv_reservedSMEM_offset_0_alias,@"STO_CUDA_RESERVED_SHARED STV_DEFAULT"
__nv_reservedSMEM_offset_0_alias:
	.zero		0
	.zero		64


//--------------------- .nv.constant0.vectorAdd   --------------------------
	.section	.nv.constant0.vectorAdd,"a",@progbits
	.sectionflags	@""
	.align	4
.nv.constant0.vectorAdd:
	.zero		924


//--------------------- SYMBOLS --------------------------

	.type		.nv.reservedSmem.offset0,@object
	.size		.nv.reservedSmem.offset0,0x4
	.type		.nv.reservedSmem.cap,@object
	.size		.nv.reservedSmem.cap,0x4
